







.version 6.4
.target sm_75
.address_size 64



.visible .entry _Z6euclidPcffPfiii(
.param .u64 _Z6euclidPcffPfiii_param_0,
.param .f32 _Z6euclidPcffPfiii_param_1,
.param .f32 _Z6euclidPcffPfiii_param_2,
.param .u64 _Z6euclidPcffPfiii_param_3,
.param .u32 _Z6euclidPcffPfiii_param_4,
.param .u32 _Z6euclidPcffPfiii_param_5,
.param .u32 _Z6euclidPcffPfiii_param_6
)
{
.reg .pred %p<8>;
.reg .b16 %rs<14>;
.reg .f32 %f<38>;
.reg .b32 %r<33>;
.reg .b64 %rd<9>;


ld.param.u64 %rd1, [_Z6euclidPcffPfiii_param_0];
ld.param.f32 %f14, [_Z6euclidPcffPfiii_param_1];
ld.param.f32 %f15, [_Z6euclidPcffPfiii_param_2];
ld.param.u64 %rd2, [_Z6euclidPcffPfiii_param_3];
ld.param.u32 %r4, [_Z6euclidPcffPfiii_param_4];
ld.param.u32 %r2, [_Z6euclidPcffPfiii_param_5];
ld.param.u32 %r3, [_Z6euclidPcffPfiii_param_6];
mov.u32 %r5, %ntid.x;
mov.u32 %r6, %ctaid.x;
mov.u32 %r7, %tid.x;
mad.lo.s32 %r1, %r5, %r6, %r7;
setp.ge.s32	%p1, %r1, %r4;
@%p1 bra BB0_14;

cvta.to.global.u64 %rd3, %rd1;
mad.lo.s32 %r8, %r1, %r2, %r3;
cvt.s64.s32	%rd4, %r8;
add.s64 %rd5, %rd3, %rd4;
ld.global.u8 %rs1, [%rd5+-1];
ld.global.u8 %rs2, [%rd5];
ld.global.u8 %rs3, [%rd5+1];
ld.global.u8 %rs4, [%rd5+3];
ld.global.u8 %rs5, [%rd5+5];
ld.global.u8 %rs6, [%rd5+6];
ld.global.u8 %rs7, [%rd5+7];
ld.global.u8 %rs8, [%rd5+9];
setp.eq.s16	%p2, %rs1, 32;
mov.f32 %f33, 0f00000000;
@%p2 bra BB0_3;

cvt.u32.u16	%r9, %rs1;
cvt.s32.s8 %r10, %r9;
mad.lo.s32 %r11, %r10, 100, -4800;
cvt.rn.f32.s32	%f33, %r11;

BB0_3:
setp.eq.s16	%p3, %rs2, 32;
@%p3 bra BB0_5;

cvt.u32.u16	%r12, %rs2;
cvt.s32.s8 %r13, %r12;
mad.lo.s32 %r14, %r13, 10, -480;
cvt.rn.f32.s32	%f17, %r14;
add.f32 %f33, %f33, %f17;

BB0_5:
setp.eq.s16	%p4, %rs3, 32;
@%p4 bra BB0_7;

cvt.u32.u16	%r15, %rs3;
cvt.s32.s8 %r16, %r15;
add.s32 %r17, %r16, -48;
cvt.rn.f32.s32	%f18, %r17;
add.f32 %f33, %f33, %f18;

BB0_7:
setp.eq.s16	%p5, %rs5, 32;
mov.f32 %f36, 0f00000000;
@%p5 bra BB0_9;

cvt.u32.u16	%r18, %rs5;
cvt.s32.s8 %r19, %r18;
mad.lo.s32 %r20, %r19, 100, -4800;
cvt.rn.f32.s32	%f36, %r20;

BB0_9:
setp.eq.s16	%p6, %rs6, 32;
cvt.u32.u16	%r21, %rs4;
cvt.s32.s8 %r22, %r21;
add.s32 %r23, %r22, -48;
cvt.rn.f32.s32	%f20, %r23;
div.rn.f32 %f21, %f20, 0f41200000;
add.f32 %f9, %f33, %f21;
@%p6 bra BB0_11;

cvt.u32.u16	%r24, %rs6;
cvt.s32.s8 %r25, %r24;
mad.lo.s32 %r26, %r25, 10, -480;
cvt.rn.f32.s32	%f22, %r26;
add.f32 %f36, %f36, %f22;

BB0_11:
setp.eq.s16	%p7, %rs7, 32;
@%p7 bra BB0_13;

cvt.u32.u16	%r27, %rs7;
cvt.s32.s8 %r28, %r27;
add.s32 %r29, %r28, -48;
cvt.rn.f32.s32	%f23, %r29;
add.f32 %f36, %f36, %f23;

BB0_13:
cvta.to.global.u64 %rd6, %rd2;
cvt.u32.u16	%r30, %rs8;
cvt.s32.s8 %r31, %r30;
add.s32 %r32, %r31, -48;
cvt.rn.f32.s32	%f24, %r32;
div.rn.f32 %f25, %f24, 0f41200000;
add.f32 %f26, %f36, %f25;
sub.f32 %f27, %f9, %f14;
sub.f32 %f28, %f26, %f15;
mul.f32 %f29, %f28, %f28;
fma.rn.f32 %f30, %f27, %f27, %f29;
sqrt.rn.f32 %f31, %f30;
mul.wide.s32 %rd7, %r1, 4;
add.s64 %rd8, %rd6, %rd7;
st.global.f32 [%rd8], %f31;

BB0_14:
ret;
}




// ===== COMPILED SASS (sm_100) =====

	.target	sm_100

	.elftype	@"ET_EXEC"


//--------------------- .note.nv.tkinfo           --------------------------
	.section	.note.nv.tkinfo,"",@"SHT_NOTE"
	.sectionflags	@"SHF_NOTE_NV_TKINFO"
	.tkinfo
        /*0018*/ 	.word	0x00000002
        /*0030*/ 	.string	""
        /*0030*/ 	.string	"ptxas"
        /*0030*/ 	.string	"Cuda compilation tools, release 13.0, V13.0.88"
        /*0030*/ 	.string	"Build cuda_13.0.r13.0/compiler.36424714_0"
        /*0030*/ 	.string	"-arch sm_100 "



//--------------------- .note.nv.cuinfo           --------------------------
	.section	.note.nv.cuinfo,"",@"SHT_NOTE"
	.sectionflags	@"SHF_NOTE_NV_CUINFO"
        /*0018*/ 	.short	0x0002
        /*001a*/ 	.short	0x004b
        /*001c*/ 	.short	0x0082
	.zero		2


//--------------------- .nv.info                  --------------------------
	.section	.nv.info,"",@"SHT_CUDA_INFO"
	.align	4


	//----- nvinfo : EIATTR_REGCOUNT
	.align		4
        /*0000*/ 	.byte	0x04, 0x2f
        /*0002*/ 	.short	(.L_1 - .L_0)
	.align		4
.L_0:
        /*0004*/ 	.word	index@(_Z6euclidPcffPfiii)
        /*0008*/ 	.word	0x00000015


	//----- nvinfo : EIATTR_FRAME_SIZE
	.align		4
.L_1:
        /*000c*/ 	.byte	0x04, 0x11
        /*000e*/ 	.short	(.L_3 - .L_2)
	.align		4
.L_2:
        /*0010*/ 	.word	index@($__internal_1_$__cuda_sm3x_div_rn_noftz_f32_slowpath)
        /*0014*/ 	.word	0x00000000


	//----- nvinfo : EIATTR_FRAME_SIZE
	.align		4
.L_3:
        /*0018*/ 	.byte	0x04, 0x11
        /*001a*/ 	.short	(.L_5 - .L_4)
	.align		4
.L_4:
        /*001c*/ 	.word	index@($__internal_0_$__cuda_sm20_sqrt_rn_f32_slowpath)
        /*0020*/ 	.word	0x00000000


	//----- nvinfo : EIATTR_FRAME_SIZE
	.align		4
.L_5:
        /*0024*/ 	.byte	0x04, 0x11
        /*0026*/ 	.short	(.L_7 - .L_6)
	.align		4
.L_6:
        /*0028*/ 	.word	index@(_Z6euclidPcffPfiii)
        /*002c*/ 	.word	0x00000000


	//----- nvinfo : EIATTR_MIN_STACK_SIZE
	.align		4
.L_7:
        /*0030*/ 	.byte	0x04, 0x12
        /*0032*/ 	.short	(.L_9 - .L_8)
	.align		4
.L_8:
        /*0034*/ 	.word	index@(_Z6euclidPcffPfiii)
        /*0038*/ 	.word	0x00000000
.L_9:


//--------------------- .nv.compat                --------------------------
	.section	.nv.compat,"",@"SHT_CUDA_COMPAT_INFO"
	.align	4
        /*0000*/ 	.byte	0x02, 0x09, 0x00, 0x00, 0x02, 0x02, 0x01, 0x00, 0x02, 0x05, 0x05, 0x00, 0x03, 0x07, 0x01, 0x01
        /*0010*/ 	.byte	0x02, 0x03, 0x00, 0x00, 0x02, 0x06, 0x01, 0x00, 0x04, 0x0b, 0x08, 0x00, 0x01, 0x00, 0x00, 0x00
        /*0020*/ 	.byte	0x00, 0x00, 0x00, 0x00


//--------------------- .nv.info._Z6euclidPcffPfiii --------------------------
	.section	.nv.info._Z6euclidPcffPfiii,"",@"SHT_CUDA_INFO"
	.sectionflags	@""
	.align	4


	//----- nvinfo : EIATTR_CUDA_API_VERSION
	.align		4
        /*0000*/ 	.byte	0x04, 0x37
        /*0002*/ 	.short	(.L_11 - .L_10)
.L_10:
        /*0004*/ 	.word	0x00000082


	//----- nvinfo : EIATTR_KPARAM_INFO
	.align		4
.L_11:
        /*0008*/ 	.byte	0x04, 0x17
        /*000a*/ 	.short	(.L_13 - .L_12)
.L_12:
        /*000c*/ 	.word	0x00000000
        /*0010*/ 	.short	0x0006
        /*0012*/ 	.short	0x0020
        /*0014*/ 	.byte	0x00, 0xf0, 0x11, 0x00


	//----- nvinfo : EIATTR_KPARAM_INFO
	.align		4
.L_13:
        /*0018*/ 	.byte	0x04, 0x17
        /*001a*/ 	.short	(.L_15 - .L_14)
.L_14:
        /*001c*/ 	.word	0x00000000
        /*0020*/ 	.short	0x0005
        /*0022*/ 	.short	0x001c
        /*0024*/ 	.byte	0x00, 0xf0, 0x11, 0x00


	//----- nvinfo : EIATTR_KPARAM_INFO
	.align		4
.L_15:
        /*0028*/ 	.byte	0x04, 0x17
        /*002a*/ 	.short	(.L_17 - .L_16)
.L_16:
        /*002c*/ 	.word	0x00000000
        /*0030*/ 	.short	0x0004
        /*0032*/ 	.short	0x0018
        /*0034*/ 	.byte	0x00, 0xf0, 0x11, 0x00


	//----- nvinfo : EIATTR_KPARAM_INFO
	.align		4
.L_17:
        /*0038*/ 	.byte	0x04, 0x17
        /*003a*/ 	.short	(.L_19 - .L_18)
.L_18:
        /*003c*/ 	.word	0x00000000
        /*0040*/ 	.short	0x0003
        /*0042*/ 	.short	0x0010
        /*0044*/ 	.byte	0x00, 0xf0, 0x21, 0x00


	//----- nvinfo : EIATTR_KPARAM_INFO
	.align		4
.L_19:
        /*0048*/ 	.byte	0x04, 0x17
        /*004a*/ 	.short	(.L_21 - .L_20)
.L_20:
        /*004c*/ 	.word	0x00000000
        /*0050*/ 	.short	0x0002
        /*0052*/ 	.short	0x000c
        /*0054*/ 	.byte	0x00, 0xf0, 0x11, 0x00


	//----- nvinfo : EIATTR_KPARAM_INFO
	.align		4
.L_21:
        /*0058*/ 	.byte	0x04, 0x17
        /*005a*/ 	.short	(.L_23 - .L_22)
.L_22:
        /*005c*/ 	.word	0x00000000
        /*0060*/ 	.short	0x0001
        /*0062*/ 	.short	0x0008
        /*0064*/ 	.byte	0x00, 0xf0, 0x11, 0x00


	//----- nvinfo : EIATTR_KPARAM_INFO
	.align		4
.L_23:
        /*0068*/ 	.byte	0x04, 0x17
        /*006a*/ 	.short	(.L_25 - .L_24)
.L_24:
        /*006c*/ 	.word	0x00000000
        /*0070*/ 	.short	0x0000
        /*0072*/ 	.short	0x0000
        /*0074*/ 	.byte	0x00, 0xf0, 0x21, 0x00


	//----- nvinfo : EIATTR_SPARSE_MMA_MASK
	.align		4
.L_25:
        /*0078*/ 	.byte	0x03, 0x50
        /*007a*/ 	.short	0x0000


	//----- nvinfo : EIATTR_MAXREG_COUNT
	.align		4
        /*007c*/ 	.byte	0x03, 0x1b
        /*007e*/ 	.short	0x00ff


	//----- nvinfo : EIATTR_MERCURY_ISA_VERSION
	.align		4
        /*0080*/ 	.byte	0x03, 0x5f
        /*0082*/ 	.short	0x0101


	//----- nvinfo : EIATTR_VRC_CTA_INIT_COUNT
	.align		4
        /*0084*/ 	.byte	0x02, 0x4a
	.zero		1
	.zero		1


	//----- nvinfo : EIATTR_EXIT_INSTR_OFFSETS
	.align		4
        /*0088*/ 	.byte	0x04, 0x1c
        /*008a*/ 	.short	(.L_27 - .L_26)


	//   ....[0]....
.L_26:
        /*008c*/ 	.word	0x00000070


	//   ....[1]....
        /*0090*/ 	.word	0x00000740


	//----- nvinfo : EIATTR_CRS_STACK_SIZE
	.align		4
.L_27:
        /*0094*/ 	.byte	0x04, 0x1e
        /*0096*/ 	.short	(.L_29 - .L_28)
.L_28:
        /*0098*/ 	.word	0x00000000


	//----- nvinfo : EIATTR_CBANK_PARAM_SIZE
	.align		4
.L_29:
        /*009c*/ 	.byte	0x03, 0x19
        /*009e*/ 	.short	0x0024


	//----- nvinfo : EIATTR_PARAM_CBANK
	.align		4
        /*00a0*/ 	.byte	0x04, 0x0a
        /*00a2*/ 	.short	(.L_31 - .L_30)
	.align		4
.L_30:
        /*00a4*/ 	.word	index@(.nv.constant0._Z6euclidPcffPfiii)
        /*00a8*/ 	.short	0x0380
        /*00aa*/ 	.short	0x0024


	//----- nvinfo : EIATTR_SW_WAR
	.align		4
.L_31:
        /*00ac*/ 	.byte	0x04, 0x36
        /*00ae*/ 	.short	(.L_33 - .L_32)
.L_32:
        /*00b0*/ 	.word	0x00000008
.L_33:


//--------------------- .nv.callgraph             --------------------------
	.section	.nv.callgraph,"",@"SHT_CUDA_CALLGRAPH"
	.align	4
	.sectionentsize	8
	.align		4
        /*0000*/ 	.word	0x00000000
	.align		4
        /*0004*/ 	.word	0xffffffff
	.align		4
        /*0008*/ 	.word	0x00000000
	.align		4
        /*000c*/ 	.word	0xfffffffe
	.align		4
        /*0010*/ 	.word	0x00000000
	.align		4
        /*0014*/ 	.word	0xfffffffd
	.align		4
        /*0018*/ 	.word	0x00000000
	.align		4
        /*001c*/ 	.word	0xfffffffc


//--------------------- .text._Z6euclidPcffPfiii  --------------------------
	.section	.text._Z6euclidPcffPfiii,"ax",@progbits
	.align	128
        .global         _Z6euclidPcffPfiii
        .type           _Z6euclidPcffPfiii,@function
        .size           _Z6euclidPcffPfiii,(.L_x_21 - _Z6euclidPcffPfiii)
        .other          _Z6euclidPcffPfiii,@"STO_CUDA_ENTRY STV_DEFAULT"
_Z6euclidPcffPfiii:
.text._Z6euclidPcffPfiii:
[----:B------:R-:W-:Y:S01]  /*0000*/  LDC R1, c[0x0][0x37c] ;  /* 0x0000df00ff017b82 */ /* 0x000fe20000000800 */
[----:B------:R-:W0:Y:S01]  /*0010*/  S2R R2, SR_CTAID.X ;  /* 0x0000000000027919 */ /* 0x000e220000002500 */
[----:B------:R-:W0:Y:S01]  /*0020*/  LDCU UR4, c[0x0][0x360] ;  /* 0x00006c00ff0477ac */ /* 0x000e220008000800 */
[----:B------:R-:W0:Y:S01]  /*0030*/  S2R R3, SR_TID.X ;  /* 0x0000000000037919 */ /* 0x000e220000002100 */
[----:B------:R-:W1:Y:S01]  /*0040*/  LDCU UR5, c[0x0][0x398] ;  /* 0x00007300ff0577ac */ /* 0x000e620008000800 */
[----:B0-----:R-:W-:-:S05]  /*0050*/  IMAD R2, R2, UR4, R3 ;  /* 0x0000000402027c24 */ /* 0x001fca000f8e0203 */
[----:B-1----:R-:W-:-:S13]  /*0060*/  ISETP.GE.AND P0, PT, R2, UR5, PT ;  /* 0x0000000502007c0c */ /* 0x002fda000bf06270 */
[----:B------:R-:W-:Y:S05]  /*0070*/  @P0 EXIT ;  /* 0x000000000000094d */ /* 0x000fea0003800000 */
[----:B------:R-:W0:Y:S01]  /*0080*/  LDC R3, c[0x0][0x3a0] ;  /* 0x0000e800ff037b82 */ /* 0x000e220000000800 */
[----:B------:R-:W0:Y:S01]  /*0090*/  LDCU UR6, c[0x0][0x39c] ;  /* 0x00007380ff0677ac */ /* 0x000e220008000800 */
[----:B------:R-:W1:Y:S01]  /*00a0*/  LDCU.64 UR8, c[0x0][0x380] ;  /* 0x00007000ff0877ac */ /* 0x000e620008000a00 */
[----:B------:R-:W2:Y:S01]  /*00b0*/  LDCU.64 UR4, c[0x0][0x358] ;  /* 0x00006b00ff0477ac */ /* 0x000ea20008000a00 */
[----:B0-----:R-:W-:-:S05]  /*00c0*/  IMAD R0, R2, UR6, R3 ;  /* 0x0000000602007c24 */ /* 0x001fca000f8e0203 */
[----:B-1----:R-:W-:-:S04]  /*00d0*/  IADD3 R8, P0, PT, R0, UR8, RZ ;  /* 0x0000000800087c10 */ /* 0x002fc8000ff1e0ff */
[----:B------:R-:W-:-:S05]  /*00e0*/  LEA.HI.X.SX32 R9, R0, UR9, 0x1, P0 ;  /* 0x0000000900097c11 */ /* 0x000fca00080f0eff */
[----:B--2---:R-:W2:Y:S04]  /*00f0*/  LDG.E.U8 R0, desc[UR4][R8.64+-0x1] ;  /* 0xffffff0408007981 */ /* 0x004ea8000c1e1100 */
[----:B------:R-:W3:Y:S04]  /*0100*/  LDG.E.U8 R3, desc[UR4][R8.64] ;  /* 0x0000000408037981 */ /* 0x000ee8000c1e1100 */
[----:B------:R-:W4:Y:S04]  /*0110*/  LDG.E.U8 R10, desc[UR4][R8.64+0x1] ;  /* 0x00000104080a7981 */ /* 0x000f28000c1e1100 */
[----:B------:R-:W4:Y:S04]  /*0120*/  LDG.E.U8 R11, desc[UR4][R8.64+0x3] ;  /* 0x00000304080b7981 */ /* 0x000f28000c1e1100 */
[----:B------:R-:W4:Y:S04]  /*0130*/  LDG.E.U8 R12, desc[UR4][R8.64+0x5] ;  /* 0x00000504080c7981 */ /* 0x000f28000c1e1100 */
[----:B------:R-:W4:Y:S04]  /*0140*/  LDG.E.U8 R4, desc[UR4][R8.64+0x6] ;  /* 0x0000060408047981 */ /* 0x000f28000c1e1100 */
[----:B------:R-:W5:Y:S04]  /*0150*/  LDG.E.U8 R5, desc[UR4][R8.64+0x7] ;  /* 0x0000070408057981 */ /* 0x000f68000c1e1100 */
[----:B------:R0:W5:Y:S01]  /*0160*/  LDG.E.U8 R6, desc[UR4][R8.64+0x9] ;  /* 0x0000090408067981 */ /* 0x000162000c1e1100 */
[----:B------:R-:W-:-:S02]  /*0170*/  IMAD.MOV.U32 R13, RZ, RZ, 0x3dcccccd ;  /* 0x3dcccccdff0d7424 */ /* 0x000fc400078e00ff */
[----:B0-----:R-:W-:Y:S01]  /*0180*/  HFMA2 R8, -RZ, RZ, 2.5625, 0 ;  /* 0x41200000ff087431 */ /* 0x001fe200000001ff */
[----:B------:R-:W-:Y:S01]  /*0190*/  BSSY.RECONVERGENT B0, `(.L_x_0) ;  /* 0x0000028000007945 */ /* 0x000fe20003800200 */
[----:B--2---:R-:W-:Y:S02]  /*01a0*/  ISETP.NE.AND P2, PT, R0, 0x20, PT ;  /* 0x000000200000780c */ /* 0x004fe40003f45270 */
[----:B---3--:R-:W-:Y:S02]  /*01b0*/  ISETP.NE.AND P3, PT, R3, 0x20, PT ;  /* 0x000000200300780c */ /* 0x008fe40003f65270 */
[----:B----4-:R-:W-:-:S09]  /*01c0*/  ISETP.NE.AND P0, PT, R10, 0x20, PT ;  /* 0x000000200a00780c */ /* 0x010fd20003f05270 */
[----:B------:R-:W-:Y:S01]  /*01d0*/  @P2 PRMT R0, R0, 0x8880, RZ ;  /* 0x0000888000002816 */ /* 0x000fe200000000ff */
[----:B------:R-:W-:Y:S01]  /*01e0*/  @P2 IMAD.MOV.U32 R7, RZ, RZ, 0x64 ;  /* 0x00000064ff072424 */ /* 0x000fe200078e00ff */
[----:B------:R-:W-:Y:S02]  /*01f0*/  PRMT R9, R11, 0x8880, RZ ;  /* 0x000088800b097816 */ /* 0x000fe400000000ff */
[----:B------:R-:W-:Y:S01]  /*0200*/  @P3 PRMT R3, R3, 0x8880, RZ ;  /* 0x0000888003033816 */ /* 0x000fe200000000ff */
[----:B------:R-:W-:Y:S02]  /*0210*/  @P2 IMAD R0, R0, R7, -0x12c0 ;  /* 0xffffed4000002424 */ /* 0x000fe400078e0207 */
[----:B------:R-:W-:Y:S02]  /*0220*/  @P3 IMAD.MOV.U32 R14, RZ, RZ, 0xa ;  /* 0x0000000aff0e3424 */ /* 0x000fe400078e00ff */
[----:B------:R-:W-:Y:S01]  /*0230*/  IMAD.MOV.U32 R7, RZ, RZ, RZ ;  /* 0x000000ffff077224 */ /* 0x000fe200078e00ff */
[----:B------:R-:W-:Y:S01]  /*0240*/  @P2 I2FP.F32.S32 R7, R0 ;  /* 0x0000000000072245 */ /* 0x000fe20000201400 */
[----:B------:R-:W-:-:S02]  /*0250*/  @P3 IMAD R3, R3, R14, -0x1e0 ;  /* 0xfffffe2003033424 */ /* 0x000fc400078e020e */
[----:B------:R-:W-:Y:S01]  /*0260*/  VIADD R0, R9, 0xffffffd0 ;  /* 0xffffffd009007836 */ /* 0x000fe20000000000 */
[----:B------:R-:W-:Y:S02]  /*0270*/  @P0 PRMT R14, R10, 0x8880, RZ ;  /* 0x000088800a0e0816 */ /* 0x000fe400000000ff */
[----:B------:R-:W-:Y:S02]  /*0280*/  ISETP.NE.AND P1, PT, R12, 0x20, PT ;  /* 0x000000200c00780c */ /* 0x000fe40003f25270 */
[----:B------:R-:W-:Y:S02]  /*0290*/  @P3 I2FP.F32.S32 R10, R3 ;  /* 0x00000003000a3245 */ /* 0x000fe40000201400 */
[----:B------:R-:W-:Y:S01]  /*02a0*/  I2FP.F32.S32 R0, R0 ;  /* 0x0000000000007245 */ /* 0x000fe20000201400 */
[----:B------:R-:W-:Y:S02]  /*02b0*/  FFMA R11, R13, -R8, 1 ;  /* 0x3f8000000d0b7423 */ /* 0x000fe40000000808 */
[----:B------:R-:W-:Y:S01]  /*02c0*/  @P3 FADD R7, R7, R10 ;  /* 0x0000000a07073221 */ /* 0x000fe20000000000 */
[----:B------:R-:W0:Y:S01]  /*02d0*/  FCHK P3, R0, 10 ;  /* 0x4120000000007902 */ /* 0x000e220000060000 */
[----:B------:R-:W-:-:S02]  /*02e0*/  @P0 IMAD.MOV.U32 R3, RZ, RZ, R14 ;  /* 0x000000ffff030224 */ /* 0x000fc400078e000e */
[----:B------:R-:W-:Y:S02]  /*02f0*/  FFMA R11, R11, R13, 0.10000000149011611938 ;  /* 0x3dcccccd0b0b7423 */ /* 0x000fe4000000000d */
[----:B------:R-:W-:Y:S01]  /*0300*/  @P0 VIADD R3, R3, 0xffffffd0 ;  /* 0xffffffd003030836 */ /* 0x000fe20000000000 */
[----:B------:R-:W-:Y:S01]  /*0310*/  @P1 PRMT R9, R12, 0x8880, RZ ;  /* 0x000088800c091816 */ /* 0x000fe200000000ff */
[----:B------:R-:W-:Y:S02]  /*0320*/  @P1 IMAD.MOV.U32 R14, RZ, RZ, 0x64 ;  /* 0x00000064ff0e1424 */ /* 0x000fe400078e00ff */
[----:B------:R-:W-:Y:S01]  /*0330*/  FFMA R12, R0, R11, RZ ;  /* 0x0000000b000c7223 */ /* 0x000fe200000000ff */
[----:B------:R-:W-:Y:S01]  /*0340*/  @P0 I2FP.F32.S32 R10, R3 ;  /* 0x00000003000a0245 */ /* 0x000fe20000201400 */
[----:B------:R-:W-:Y:S02]  /*0350*/  @P1 IMAD R3, R9, R14, -0x12c0 ;  /* 0xffffed4009031424 */ /* 0x000fe400078e020e */
[----:B------:R-:W-:Y:S01]  /*0360*/  FFMA R13, R12, -10, R0 ;  /* 0xc12000000c0d7823 */ /* 0x000fe20000000000 */
[----:B------:R-:W-:-:S02]  /*0370*/  MOV R9, RZ ;  /* 0x000000ff00097202 */ /* 0x000fc40000000f00 */
[----:B------:R-:W-:Y:S01]  /*0380*/  ISETP.NE.AND P2, PT, R4, 0x20, PT ;  /* 0x000000200400780c */ /* 0x000fe20003f45270 */
[----:B------:R-:W-:Y:S01]  /*0390*/  FFMA R12, R11, R13, R12 ;  /* 0x0000000d0b0c7223 */ /* 0x000fe2000000000c */
[----:B------:R-:W-:Y:S01]  /*03a0*/  @P0 FADD R7, R7, R10 ;  /* 0x0000000a07070221 */ /* 0x000fe20000000000 */
[----:B------:R-:W-:Y:S01]  /*03b0*/  @P1 I2FP.F32.S32 R9, R3 ;  /* 0x0000000300091245 */ /* 0x000fe20000201400 */
[----:B0-----:R-:W-:Y:S09]  /*03c0*/  @!P3 BRA `(.L_x_1) ;  /* 0x000000000010b947 */ /* 0x001ff20003800000 */
[----:B------:R-:W-:Y:S01]  /*03d0*/  IMAD.MOV.U32 R3, RZ, RZ, R0 ;  /* 0x000000ffff037224 */ /* 0x000fe200078e0000 */
[----:B------:R-:W-:-:S07]  /*03e0*/  MOV R10, 0x400 ;  /* 0x00000400000a7802 */ /* 0x000fce0000000f00 */
[----:B-----5:R-:W-:Y:S05]  /*03f0*/  CALL.REL.NOINC `($__internal_1_$__cuda_sm3x_div_rn_noftz_f32_slowpath) ;  /* 0x00000004002c7944 */ /* 0x020fea0003c00000 */
[----:B------:R-:W-:-:S07]  /*0400*/  IMAD.MOV.U32 R12, RZ, RZ, R0 ;  /* 0x000000ffff0c7224 */ /* 0x000fce00078e0000 */
.L_x_1:
[----:B------:R-:W-:Y:S05]  /*0410*/  BSYNC.RECONVERGENT B0 ;  /* 0x0000000000007941 */ /* 0x000fea0003800200 */
.L_x_0:
[----:B------:R-:W-:Y:S01]  /*0420*/  @P2 PRMT R0, R4, 0x8880, RZ ;  /* 0x0000888004002816 */ /* 0x000fe200000000ff */
[----:B------:R-:W-:Y:S01]  /*0430*/  @P2 IMAD.MOV.U32 R3, RZ, RZ, 0xa ;  /* 0x0000000aff032424 */ /* 0x000fe200078e00ff */
[----:B-----5:R-:W-:Y:S01]  /*0440*/  PRMT R4, R6, 0x8880, RZ ;  /* 0x0000888006047816 */ /* 0x020fe200000000ff */
[----:B------:R-:W-:Y:S01]  /*0450*/  IMAD.MOV.U32 R13, RZ, RZ, 0x3dcccccd ;  /* 0x3dcccccdff0d7424 */ /* 0x000fe200078e00ff */
[----:B------:R-:W-:Y:S01]  /*0460*/  ISETP.NE.AND P1, PT, R5, 0x20, PT ;  /* 0x000000200500780c */ /* 0x000fe20003f25270 */
[----:B------:R-:W-:Y:S01]  /*0470*/  @P2 IMAD R3, R0, R3, -0x1e0 ;  /* 0xfffffe2000032424 */ /* 0x000fe200078e0203 */
[----:B------:R-:W-:Y:S01]  /*0480*/  IADD3 R4, PT, PT, R4, -0x30, RZ ;  /* 0xffffffd004047810 */ /* 0x000fe20007ffe0ff */
[----:B------:R-:W-:Y:S01]  /*0490*/  FFMA R0, R13, -R8, 1 ;  /* 0x3f8000000d007423 */ /* 0x000fe20000000808 */
[----:B------:R-:W-:Y:S01]  /*04a0*/  BSSY.RECONVERGENT B0, `(.L_x_2) ;  /* 0x0000012000007945 */ /* 0x000fe20003800200 */
[----:B------:R-:W-:Y:S01]  /*04b0*/  FADD R7, R12, R7 ;  /* 0x000000070c077221 */ /* 0x000fe20000000000 */
[----:B------:R-:W-:Y:S01]  /*04c0*/  I2FP.F32.S32 R11, R4 ;  /* 0x00000004000b7245 */ /* 0x000fe20000201400 */
[----:B------:R-:W-:Y:S01]  /*04d0*/  FFMA R0, R0, R13, 0.10000000149011611938 ;  /* 0x3dcccccd00007423 */ /* 0x000fe2000000000d */
[----:B------:R-:W-:-:S02]  /*04e0*/  @P2 I2FP.F32.S32 R4, R3 ;  /* 0x0000000300042245 */ /* 0x000fc40000201400 */
[----:B------:R-:W0:Y:S01]  /*04f0*/  FCHK P0, R11, 10 ;  /* 0x412000000b007902 */ /* 0x000e220000000000 */
[----:B------:R-:W-:Y:S02]  /*0500*/  FFMA R3, R0, R11, RZ ;  /* 0x0000000b00037223 */ /* 0x000fe400000000ff */
[----:B------:R-:W-:Y:S01]  /*0510*/  @P1 PRMT R5, R5, 0x8880, RZ ;  /* 0x0000888005051816 */ /* 0x000fe200000000ff */
[----:B------:R-:W-:Y:S01]  /*0520*/  @P2 FADD R9, R9, R4 ;  /* 0x0000000409092221 */ /* 0x000fe20000000000 */
[----:B------:R-:W-:-:S03]  /*0530*/  FFMA R4, R3, -10, R11 ;  /* 0xc120000003047823 */ /* 0x000fc6000000000b */
[----:B------:R-:W-:Y:S02]  /*0540*/  @P1 VIADD R5, R5, 0xffffffd0 ;  /* 0xffffffd005051836 */ /* 0x000fe40000000000 */
[----:B------:R-:W-:-:S03]  /*0550*/  FFMA R0, R0, R4, R3 ;  /* 0x0000000400007223 */ /* 0x000fc60000000003 */
[----:B------:R-:W-:-:S05]  /*0560*/  @P1 I2FP.F32.S32 R6, R5 ;  /* 0x0000000500061245 */ /* 0x000fca0000201400 */
[----:B------:R-:W-:Y:S01]  /*0570*/  @P1 FADD R9, R9, R6 ;  /* 0x0000000609091221 */ /* 0x000fe20000000000 */
[----:B0-----:R-:W-:Y:S06]  /*0580*/  @!P0 BRA `(.L_x_3) ;  /* 0x00000000000c8947 */ /* 0x001fec0003800000 */
[----:B------:R-:W-:Y:S01]  /*0590*/  IMAD.MOV.U32 R3, RZ, RZ, R11 ;  /* 0x000000ffff037224 */ /* 0x000fe200078e000b */
[----:B------:R-:W-:-:S07]  /*05a0*/  MOV R10, 0x5c0 ;  /* 0x000005c0000a7802 */ /* 0x000fce0000000f00 */
[----:B------:R-:W-:Y:S05]  /*05b0*/  CALL.REL.NOINC `($__internal_1_$__cuda_sm3x_div_rn_noftz_f32_slowpath) ;  /* 0x0000000000bc7944 */ /* 0x000fea0003c00000 */
.L_x_3:
[----:B------:R-:W-:Y:S05]  /*05c0*/  BSYNC.RECONVERGENT B0 ;  /* 0x0000000000007941 */ /* 0x000fea0003800200 */
.L_x_2:
[----:B------:R-:W0:Y:S01]  /*05d0*/  LDCU.64 UR6, c[0x0][0x388] ;  /* 0x00007100ff0677ac */ /* 0x000e220008000a00 */
[----:B------:R-:W-:Y:S01]  /*05e0*/  FADD R0, R0, R9 ;  /* 0x0000000900007221 */ /* 0x000fe20000000000 */
[----:B------:R-:W-:Y:S03]  /*05f0*/  BSSY.RECONVERGENT B0, `(.L_x_4) ;  /* 0x0000011000007945 */ /* 0x000fe60003800200 */
[----:B0-----:R-:W-:Y:S01]  /*0600*/  FADD R0, R0, -UR7 ;  /* 0x8000000700007e21 */ /* 0x001fe20008000000 */
[----:B------:R-:W-:-:S03]  /*0610*/  FADD R7, R7, -UR6 ;  /* 0x8000000607077e21 */ /* 0x000fc60008000000 */
[----:B------:R-:W-:-:S04]  /*0620*/  FMUL R0, R0, R0 ;  /* 0x0000000000007220 */ /* 0x000fc80000400000 */
[----:B------:R-:W-:-:S04]  /*0630*/  FFMA R0, R7, R7, R0 ;  /* 0x0000000707007223 */ /* 0x000fc80000000000 */
[----:B------:R-:W-:Y:S01]  /*0640*/  VIADD R4, R0, 0xf3000000 ;  /* 0xf300000000047836 */ /* 0x000fe20000000000 */
[----:B------:R0:W1:Y:S04]  /*0650*/  MUFU.RSQ R3, R0 ;  /* 0x0000000000037308 */ /* 0x0000680000001400 */
[----:B------:R-:W-:-:S13]  /*0660*/  ISETP.GT.U32.AND P0, PT, R4, 0x727fffff, PT ;  /* 0x727fffff0400780c */ /* 0x000fda0003f04070 */
[----:B01----:R-:W-:Y:S05]  /*0670*/  @!P0 BRA `(.L_x_5) ;  /* 0x0000000000108947 */ /* 0x003fea0003800000 */
[----:B------:R-:W-:-:S07]  /*0680*/  MOV R8, 0x6a0 ;  /* 0x000006a000087802 */ /* 0x000fce0000000f00 */
[----:B------:R-:W-:Y:S05]  /*0690*/  CALL.REL.NOINC `($__internal_0_$__cuda_sm20_sqrt_rn_f32_slowpath) ;  /* 0x00000000002c7944 */ /* 0x000fea0003c00000 */
[----:B------:R-:W-:Y:S01]  /*06a0*/  IMAD.MOV.U32 R7, RZ, RZ, R3 ;  /* 0x000000ffff077224 */ /* 0x000fe200078e0003 */
[----:B------:R-:W-:Y:S06]  /*06b0*/  BRA `(.L_x_6) ;  /* 0x0000000000107947 */ /* 0x000fec0003800000 */
.L_x_5:
[----:B------:R-:W-:Y:S01]  /*06c0*/  FMUL.FTZ R7, R0, R3 ;  /* 0x0000000300077220 */ /* 0x000fe20000410000 */
[----:B------:R-:W-:-:S03]  /*06d0*/  FMUL.FTZ R3, R3, 0.5 ;  /* 0x3f00000003037820 */ /* 0x000fc60000410000 */
[----:B------:R-:W-:-:S04]  /*06e0*/  FFMA R0, -R7, R7, R0 ;  /* 0x0000000707007223 */ /* 0x000fc80000000100 */
[----:B------:R-:W-:-:S07]  /*06f0*/  FFMA R7, R0, R3, R7 ;  /* 0x0000000300077223 */ /* 0x000fce0000000007 */
.L_x_6:
[----:B------:R-:W-:Y:S05]  /*0700*/  BSYNC.RECONVERGENT B0 ;  /* 0x0000000000007941 */ /* 0x000fea0003800200 */
.L_x_4:
[----:B------:R-:W0:Y:S02]  /*0710*/  LDC.64 R4, c[0x0][0x390] ;  /* 0x0000e400ff047b82 */ /* 0x000e240000000a00 */
[----:B0-----:R-:W-:-:S05]  /*0720*/  IMAD.WIDE R2, R2, 0x4, R4 ;  /* 0x0000000402027825 */ /* 0x001fca00078e0204 */
[----:B------:R-:W-:Y:S01]  /*0730*/  STG.E desc[UR4][R2.64], R7 ;  /* 0x0000000702007986 */ /* 0x000fe2000c101904 */
[----:B------:R-:W-:Y:S05]  /*0740*/  EXIT ;  /* 0x000000000000794d */ /* 0x000fea0003800000 */
        .weak           $__internal_0_$__cuda_sm20_sqrt_rn_f32_slowpath
        .type           $__internal_0_$__cuda_sm20_sqrt_rn_f32_slowpath,@function
        .size           $__internal_0_$__cuda_sm20_sqrt_rn_f32_slowpath,($__internal_1_$__cuda_sm3x_div_rn_noftz_f32_slowpath - $__internal_0_$__cuda_sm20_sqrt_rn_f32_slowpath)
$__internal_0_$__cuda_sm20_sqrt_rn_f32_slowpath:
[----:B------:R-:W-:-:S13]  /*0750*/  LOP3.LUT P0, RZ, R0, 0x7fffffff, RZ, 0xc0, !PT ;  /* 0x7fffffff00ff7812 */ /* 0x000fda000780c0ff */
[----:B------:R-:W-:Y:S01]  /*0760*/  @!P0 MOV R3, R0 ;  /* 0x0000000000038202 */ /* 0x000fe20000000f00 */
[----:B------:R-:W-:Y:S06]  /*0770*/  @!P0 BRA `(.L_x_7) ;  /* 0x0000000000408947 */ /* 0x000fec0003800000 */
[----:B------:R-:W-:-:S13]  /*0780*/  FSETP.GEU.FTZ.AND P0, PT, R0, RZ, PT ;  /* 0x000000ff0000720b */ /* 0x000fda0003f1e000 */
[----:B------:R-:W-:Y:S01]  /*0790*/  @!P0 IMAD.MOV.U32 R3, RZ, RZ, 0x7fffffff ;  /* 0x7fffffffff038424 */ /* 0x000fe200078e00ff */
[----:B------:R-:W-:Y:S06]  /*07a0*/  @!P0 BRA `(.L_x_7) ;  /* 0x0000000000348947 */ /* 0x000fec0003800000 */
[----:B------:R-:W-:-:S13]  /*07b0*/  FSETP.GTU.FTZ.AND P0, PT, |R0|, +INF , PT ;  /* 0x7f8000000000780b */ /* 0x000fda0003f1c200 */
[----:B------:R-:W-:Y:S01]  /*07c0*/  @P0 FADD.FTZ R3, R0, 1 ;  /* 0x3f80000000030421 */ /* 0x000fe20000010000 */
[----:B------:R-:W-:Y:S06]  /*07d0*/  @P0 BRA `(.L_x_7) ;  /* 0x0000000000280947 */ /* 0x000fec0003800000 */
[----:B------:R-:W-:-:S13]  /*07e0*/  FSETP.NEU.FTZ.AND P0, PT, |R0|, +INF , PT ;  /* 0x7f8000000000780b */ /* 0x000fda0003f1d200 */
[----:B------:R-:W-:-:S04]  /*07f0*/  @P0 FFMA R4, R0, 1.84467440737095516160e+19, RZ ;  /* 0x5f80000000040823 */ /* 0x000fc800000000ff */
[----:B------:R-:W0:Y:S02]  /*0800*/  @P0 MUFU.RSQ R3, R4 ;  /* 0x0000000400030308 */ /* 0x000e240000001400 */
[----:B0-----:R-:W-:Y:S01]  /*0810*/  @P0 FMUL.FTZ R5, R4, R3 ;  /* 0x0000000304050220 */ /* 0x001fe20000410000 */
[----:B------:R-:W-:Y:S01]  /*0820*/  @P0 FMUL.FTZ R7, R3, 0.5 ;  /* 0x3f00000003070820 */ /* 0x000fe20000410000 */
[----:B------:R-:W-:Y:S02]  /*0830*/  @!P0 IMAD.MOV.U32 R3, RZ, RZ, R0 ;  /* 0x000000ffff038224 */ /* 0x000fe400078e0000 */
[----:B------:R-:W-:-:S04]  /*0840*/  @P0 FADD.FTZ R6, -R5, -RZ ;  /* 0x800000ff05060221 */ /* 0x000fc80000010100 */
[----:B------:R-:W-:-:S04]  /*0850*/  @P0 FFMA R6, R5, R6, R4 ;  /* 0x0000000605060223 */ /* 0x000fc80000000004 */
[----:B------:R-:W-:-:S04]  /*0860*/  @P0 FFMA R6, R6, R7, R5 ;  /* 0x0000000706060223 */ /* 0x000fc80000000005 */
[----:B------:R-:W-:-:S07]  /*0870*/  @P0 FMUL.FTZ R3, R6, 2.3283064365386962891e-10 ;  /* 0x2f80000006030820 */ /* 0x000fce0000410000 */
.L_x_7:
[----:B------:R-:W-:Y:S02]  /*0880*/  HFMA2 R5, -RZ, RZ, 0, 0 ;  /* 0x00000000ff057431 */ /* 0x000fe400000001ff */
[----:B------:R-:W-:-:S04]  /*0890*/  IMAD.MOV.U32 R4, RZ, RZ, R8 ;  /* 0x000000ffff047224 */ /* 0x000fc800078e0008 */
[----:B------:R-:W-:Y:S05]  /*08a0*/  RET.REL.NODEC R4 `(_Z6euclidPcffPfiii) ;  /* 0xfffffff404d47950 */ /* 0x000fea0003c3ffff */
        .weak           $__internal_1_$__cuda_sm3x_div_rn_noftz_f32_slowpath
        .type           $__internal_1_$__cuda_sm3x_div_rn_noftz_f32_slowpath,@function
        .size           $__internal_1_$__cuda_sm3x_div_rn_noftz_f32_slowpath,(.L_x_21 - $__internal_1_$__cuda_sm3x_div_rn_noftz_f32_slowpath)
$__internal_1_$__cuda_sm3x_div_rn_noftz_f32_slowpath:
[----:B------:R-:W-:Y:S01]  /*08b0*/  SHF.R.U32.HI R12, RZ, 0x17, R8 ;  /* 0x00000017ff0c7819 */ /* 0x000fe20000011608 */
[----:B------:R-:W-:Y:S01]  /*08c0*/  BSSY.RECONVERGENT B1, `(.L_x_8) ;  /* 0x0000064000017945 */ /* 0x000fe20003800200 */
[----:B------:R-:W-:Y:S01]  /*08d0*/  SHF.R.U32.HI R0, RZ, 0x17, R3 ;  /* 0x00000017ff007819 */ /* 0x000fe20000011603 */
[----:B------:R-:W-:Y:S01]  /*08e0*/  IMAD.MOV.U32 R14, RZ, RZ, 0x41200000 ;  /* 0x41200000ff0e7424 */ /* 0x000fe200078e00ff */
[----:B------:R-:W-:Y:S02]  /*08f0*/  LOP3.LUT R12, R12, 0xff, RZ, 0xc0, !PT ;  /* 0x000000ff0c0c7812 */ /* 0x000fe400078ec0ff */
[----:B------:R-:W-:-:S03]  /*0900*/  LOP3.LUT R16, R0, 0xff, RZ, 0xc0, !PT ;  /* 0x000000ff00107812 */ /* 0x000fc600078ec0ff */
[----:B------:R-:W-:Y:S02]  /*0910*/  VIADD R13, R12, 0xffffffff ;  /* 0xffffffff0c0d7836 */ /* 0x000fe40000000000 */
[----:B------:R-:W-:-:S03]  /*0920*/  VIADD R15, R16, 0xffffffff ;  /* 0xffffffff100f7836 */ /* 0x000fc60000000000 */
[----:B------:R-:W-:-:S04]  /*0930*/  ISETP.GT.U32.AND P0, PT, R13, 0xfd, PT ;  /* 0x000000fd0d00780c */ /* 0x000fc80003f04070 */
[----:B------:R-:W-:-:S13]  /*0940*/  ISETP.GT.U32.OR P0, PT, R15, 0xfd, P0 ;  /* 0x000000fd0f00780c */ /* 0x000fda0000704470 */
[----:B------:R-:W-:Y:S01]  /*0950*/  @!P0 MOV R11, RZ ;  /* 0x000000ff000b8202 */ /* 0x000fe20000000f00 */
[----:B------:R-:W-:Y:S06]  /*0960*/  @!P0 BRA `(.L_x_9) ;  /* 0x0000000000608947 */ /* 0x000fec0003800000 */
[----:B------:R-:W-:Y:S01]  /*0970*/  IMAD.MOV.U32 R0, RZ, RZ, 0x41200000 ;  /* 0x41200000ff007424 */ /* 0x000fe200078e00ff */
[----:B------:R-:W-:-:S04]  /*0980*/  FSETP.GTU.FTZ.AND P0, PT, |R3|, +INF , PT ;  /* 0x7f8000000300780b */ /* 0x000fc80003f1c200 */
[----:B------:R-:W-:-:S04]  /*0990*/  FSETP.GTU.FTZ.AND P1, PT, |R0|, +INF , PT ;  /* 0x7f8000000000780b */ /* 0x000fc80003f3c200 */
[----:B------:R-:W-:-:S13]  /*09a0*/  PLOP3.LUT P0, PT, P0, P1, PT, 0xf8, 0x8f ;  /* 0x00000000008f781c */ /* 0x000fda0000703f70 */
[----:B------:R-:W-:Y:S05]  /*09b0*/  @P0 BRA `(.L_x_10) ;  /* 0x00000004004c0947 */ /* 0x000fea0003800000 */
[----:B------:R-:W-:-:S13]  /*09c0*/  LOP3.LUT P0, RZ, R14, 0x7fffffff, R3, 0xc8, !PT ;  /* 0x7fffffff0eff7812 */ /* 0x000fda000780c803 */
[----:B------:R-:W-:Y:S05]  /*09d0*/  @!P0 BRA `(.L_x_11) ;  /* 0x00000004003c8947 */ /* 0x000fea0003800000 */
[C---:B------:R-:W-:Y:S02]  /*09e0*/  FSETP.NEU.FTZ.AND P3, PT, |R3|.reuse, +INF , PT ;  /* 0x7f8000000300780b */ /* 0x040fe40003f7d200 */
[----:B------:R-:W-:Y:S02]  /*09f0*/  FSETP.NEU.FTZ.AND P1, PT, |R0|, +INF , PT ;  /* 0x7f8000000000780b */ /* 0x000fe40003f3d200 */
[----:B------:R-:W-:-:S11]  /*0a00*/  FSETP.NEU.FTZ.AND P0, PT, |R3|, +INF , PT ;  /* 0x7f8000000300780b */ /* 0x000fd60003f1d200 */
[----:B------:R-:W-:Y:S05]  /*0a10*/  @!P1 BRA !P3, `(.L_x_11) ;  /* 0x00000004002c9947 */ /* 0x000fea0005800000 */
[----:B------:R-:W-:-:S04]  /*0a20*/  LOP3.LUT P3, RZ, R3, 0x7fffffff, RZ, 0xc0, !PT ;  /* 0x7fffffff03ff7812 */ /* 0x000fc8000786c0ff */
[----:B------:R-:W-:-:S13]  /*0a30*/  PLOP3.LUT P1, PT, P1, P3, PT, 0x2f, 0xf2 ;  /* 0x0000000000f2781c */ /* 0x000fda0000f26577 */
[----:B------:R-:W-:Y:S05]  /*0a40*/  @P1 BRA `(.L_x_12) ;  /* 0x0000000400181947 */ /* 0x000fea0003800000 */
[----:B------:R-:W-:-:S04]  /*0a50*/  LOP3.LUT P1, RZ, R14, 0x7fffffff, RZ, 0xc0, !PT ;  /* 0x7fffffff0eff7812 */ /* 0x000fc8000782c0ff */
[----:B------:R-:W-:-:S13]  /*0a60*/  PLOP3.LUT P0, PT, P0, P1, PT, 0x2f, 0xf2 ;  /* 0x0000000000f2781c */ /* 0x000fda0000702577 */
[----:B------:R-:W-:Y:S05]  /*0a70*/  @P0 BRA `(.L_x_13) ;  /* 0x0000000400000947 */ /* 0x000fea0003800000 */
[----:B------:R-:W-:Y:S02]  /*0a80*/  ISETP.GE.AND P0, PT, R15, RZ, PT ;  /* 0x000000ff0f00720c */ /* 0x000fe40003f06270 */
[----:B------:R-:W-:-:S11]  /*0a90*/  ISETP.GE.AND P1, PT, R13, RZ, PT ;  /* 0x000000ff0d00720c */ /* 0x000fd60003f26270 */
[----:B------:R-:W-:Y:S02]  /*0aa0*/  @P0 IMAD.MOV.U32 R11, RZ, RZ, RZ ;  /* 0x000000ffff0b0224 */ /* 0x000fe400078e00ff */
[----:B------:R-:W-:Y:S01]  /*0ab0*/  @!P0 FFMA R3, R3, 1.84467440737095516160e+19, RZ ;  /* 0x5f80000003038823 */ /* 0x000fe200000000ff */
[----:B------:R-:W-:Y:S02]  /*0ac0*/  @!P0 IMAD.MOV.U32 R11, RZ, RZ, -0x40 ;  /* 0xffffffc0ff0b8424 */ /* 0x000fe400078e00ff */
[----:B------:R-:W-:-:S03]  /*0ad0*/  @!P1 FFMA R14, R0, 1.84467440737095516160e+19, RZ ;  /* 0x5f800000000e9823 */ /* 0x000fc600000000ff */
[----:B------:R-:W-:-:S07]  /*0ae0*/  @!P1 IADD3 R11, PT, PT, R11, 0x40, RZ ;  /* 0x000000400b0b9810 */ /* 0x000fce0007ffe0ff */
.L_x_9:
[----:B------:R-:W-:Y:S01]  /*0af0*/  LEA R13, R12, 0xc0800000, 0x17 ;  /* 0xc08000000c0d7811 */ /* 0x000fe200078eb8ff */
[----:B------:R-:W-:Y:S04]  /*0b00*/  BSSY.RECONVERGENT B2, `(.L_x_14) ;  /* 0x0000036000027945 */ /* 0x000fe80003800200 */
[----:B------:R-:W-:Y:S02]  /*0b10*/  IMAD.IADD R14, R14, 0x1, -R13 ;  /* 0x000000010e0e7824 */ /* 0x000fe400078e0a0d */
[----:B------:R-:W-:Y:S02]  /*0b20*/  VIADD R13, R16, 0xffffff81 ;  /* 0xffffff81100d7836 */ /* 0x000fe40000000000 */
[----:B------:R-:W0:Y:S01]  /*0b30*/  MUFU.RCP R15, R14 ;  /* 0x0000000e000f7308 */ /* 0x000e220000001000 */
[----:B------:R-:W-:Y:S01]  /*0b40*/  FADD.FTZ R17, -R14, -RZ ;  /* 0x800000ff0e117221 */ /* 0x000fe20000010100 */
[C---:B------:R-:W-:Y:S01]  /*0b50*/  IMAD R0, R13.reuse, -0x800000, R3 ;  /* 0xff8000000d007824 */ /* 0x040fe200078e0203 */
[----:B------:R-:W-:-:S05]  /*0b60*/  IADD3 R12, PT, PT, R13, 0x7f, -R12 ;  /* 0x0000007f0d0c7810 */ /* 0x000fca0007ffe80c */
[----:B------:R-:W-:Y:S02]  /*0b70*/  IMAD.IADD R12, R12, 0x1, R11 ;  /* 0x000000010c0c7824 */ /* 0x000fe400078e020b */
[----:B0-----:R-:W-:-:S04]  /*0b80*/  FFMA R16, R15, R17, 1 ;  /* 0x3f8000000f107423 */ /* 0x001fc80000000011 */
[----:B------:R-:W-:-:S04]  /*0b90*/  FFMA R18, R15, R16, R15 ;  /* 0x000000100f127223 */ /* 0x000fc8000000000f */
[----:B------:R-:W-:-:S04]  /*0ba0*/  FFMA R3, R0, R18, RZ ;  /* 0x0000001200037223 */ /* 0x000fc800000000ff */
[----:B------:R-:W-:-:S04]  /*0bb0*/  FFMA R16, R17, R3, R0 ;  /* 0x0000000311107223 */ /* 0x000fc80000000000 */
[----:B------:R-:W-:-:S04]  /*0bc0*/  FFMA R15, R18, R16, R3 ;  /* 0x00000010120f7223 */ /* 0x000fc80000000003 */
[----:B------:R-:W-:-:S04]  /*0bd0*/  FFMA R16, R17, R15, R0 ;  /* 0x0000000f11107223 */ /* 0x000fc80000000000 */
[----:B------:R-:W-:-:S05]  /*0be0*/  FFMA R0, R18, R16, R15 ;  /* 0x0000001012007223 */ /* 0x000fca000000000f */
[----:B------:R-:W-:-:S04]  /*0bf0*/  SHF.R.U32.HI R3, RZ, 0x17, R0 ;  /* 0x00000017ff037819 */ /* 0x000fc80000011600 */
[----:B------:R-:W-:-:S04]  /*0c00*/  LOP3.LUT R3, R3, 0xff, RZ, 0xc0, !PT ;  /* 0x000000ff03037812 */ /* 0x000fc800078ec0ff */
[----:B------:R-:W-:-:S05]  /*0c10*/  IADD3 R13, PT, PT, R3, R12, RZ ;  /* 0x0000000c030d7210 */ /* 0x000fca0007ffe0ff */
[----:B------:R-:W-:-:S05]  /*0c20*/  VIADD R3, R13, 0xffffffff ;  /* 0xffffffff0d037836 */ /* 0x000fca0000000000 */
[----:B------:R-:W-:-:S13]  /*0c30*/  ISETP.GE.U32.AND P0, PT, R3, 0xfe, PT ;  /* 0x000000fe0300780c */ /* 0x000fda0003f06070 */
[----:B------:R-:W-:Y:S05]  /*0c40*/  @!P0 BRA `(.L_x_15) ;  /* 0x0000000000808947 */ /* 0x000fea0003800000 */
[----:B------:R-:W-:-:S13]  /*0c50*/  ISETP.GT.AND P0, PT, R13, 0xfe, PT ;  /* 0x000000fe0d00780c */ /* 0x000fda0003f04270 */
[----:B------:R-:W-:Y:S05]  /*0c60*/  @P0 BRA `(.L_x_16) ;  /* 0x00000000006c0947 */ /* 0x000fea0003800000 */
[----:B------:R-:W-:-:S13]  /*0c70*/  ISETP.GE.AND P0, PT, R13, 0x1, PT ;  /* 0x000000010d00780c */ /* 0x000fda0003f06270 */
[----:B------:R-:W-:Y:S05]  /*0c80*/  @P0 BRA `(.L_x_17) ;  /* 0x0000000000740947 */ /* 0x000fea0003800000 */
[----:B------:R-:W-:Y:S02]  /*0c90*/  ISETP.GE.AND P0, PT, R13, -0x18, PT ;  /* 0xffffffe80d00780c */ /* 0x000fe40003f06270 */
[----:B------:R-:W-:-:S11]  /*0ca0*/  LOP3.LUT R0, R0, 0x80000000, RZ, 0xc0, !PT ;  /* 0x8000000000007812 */ /* 0x000fd600078ec0ff */
[----:B------:R-:W-:Y:S05]  /*0cb0*/  @!P0 BRA `(.L_x_17) ;  /* 0x0000000000688947 */ /* 0x000fea0003800000 */
[CCC-:B------:R-:W-:Y:S01]  /*0cc0*/  FFMA.RZ R3, R18.reuse, R16.reuse, R15.reuse ;  /* 0x0000001012037223 */ /* 0x1c0fe2000000c00f */
[C---:B------:R-:W-:Y:S02]  /*0cd0*/  VIADD R14, R13.reuse, 0x20 ;  /* 0x000000200d0e7836 */ /* 0x040fe40000000000 */
[CCC-:B------:R-:W-:Y:S01]  /*0ce0*/  FFMA.RM R12, R18.reuse, R16.reuse, R15.reuse ;  /* 0x00000010120c7223 */ /* 0x1c0fe2000000400f */
[----:B------:R-:W-:Y:S02]  /*0cf0*/  ISETP.NE.AND P3, PT, R13, RZ, PT ;  /* 0x000000ff0d00720c */ /* 0x000fe40003f65270 */
[----:B------:R-:W-:Y:S01]  /*0d00*/  LOP3.LUT R11, R3, 0x7fffff, RZ, 0xc0, !PT ;  /* 0x007fffff030b7812 */ /* 0x000fe200078ec0ff */
[----:B------:R-:W-:Y:S01]  /*0d10*/  FFMA.RP R3, R18, R16, R15 ;  /* 0x0000001012037223 */ /* 0x000fe2000000800f */
[----:B------:R-:W-:Y:S01]  /*0d20*/  ISETP.NE.AND P1, PT, R13, RZ, PT ;  /* 0x000000ff0d00720c */ /* 0x000fe20003f25270 */
[----:B------:R-:W-:Y:S01]  /*0d30*/  IMAD.MOV R13, RZ, RZ, -R13 ;  /* 0x000000ffff0d7224 */ /* 0x000fe200078e0a0d */
[----:B------:R-:W-:-:S02]  /*0d40*/  LOP3.LUT R11, R11, 0x800000, RZ, 0xfc, !PT ;  /* 0x008000000b0b7812 */ /* 0x000fc400078efcff */
[----:B------:R-:W-:Y:S02]  /*0d50*/  FSETP.NEU.FTZ.AND P0, PT, R3, R12, PT ;  /* 0x0000000c0300720b */ /* 0x000fe40003f1d000 */
[----:B------:R-:W-:Y:S02]  /*0d60*/  SHF.L.U32 R14, R11, R14, RZ ;  /* 0x0000000e0b0e7219 */ /* 0x000fe400000006ff */
[----:B------:R-:W-:Y:S02]  /*0d70*/  SEL R12, R13, RZ, P3 ;  /* 0x000000ff0d0c7207 */ /* 0x000fe40001800000 */
[----:B------:R-:W-:Y:S02]  /*0d80*/  ISETP.NE.AND P1, PT, R14, RZ, P1 ;  /* 0x000000ff0e00720c */ /* 0x000fe40000f25270 */
[----:B------:R-:W-:Y:S02]  /*0d90*/  SHF.R.U32.HI R12, RZ, R12, R11 ;  /* 0x0000000cff0c7219 */ /* 0x000fe4000001160b */
[----:B------:R-:W-:-:S02]  /*0da0*/  PLOP3.LUT P0, PT, P0, P1, PT, 0xf8, 0x8f ;  /* 0x00000000008f781c */ /* 0x000fc40000703f70 */
[----:B------:R-:W-:Y:S02]  /*0db0*/  SHF.R.U32.HI R14, RZ, 0x1, R12 ;  /* 0x00000001ff0e7819 */ /* 0x000fe4000001160c */
[----:B------:R-:W-:-:S04]  /*0dc0*/  SEL R3, RZ, 0x1, !P0 ;  /* 0x00000001ff037807 */ /* 0x000fc80004000000 */
[----:B------:R-:W-:-:S04]  /*0dd0*/  LOP3.LUT R3, R3, 0x1, R14, 0xf8, !PT ;  /* 0x0000000103037812 */ /* 0x000fc800078ef80e */
[----:B------:R-:W-:-:S04]  /*0de0*/  LOP3.LUT R3, R3, R12, RZ, 0xc0, !PT ;  /* 0x0000000c03037212 */ /* 0x000fc800078ec0ff */
[----:B------:R-:W-:-:S04]  /*0df0*/  IADD3 R3, PT, PT, R14, R3, RZ ;  /* 0x000000030e037210 */ /* 0x000fc80007ffe0ff */
[----:B------:R-:W-:Y:S01]  /*0e00*/  LOP3.LUT R0, R3, R0, RZ, 0xfc, !PT ;  /* 0x0000000003007212 */ /* 0x000fe200078efcff */
[----:B------:R-:W-:Y:S06]  /*0e10*/  BRA `(.L_x_17) ;  /* 0x0000000000107947 */ /* 0x000fec0003800000 */
.L_x_16:
[----:B------:R-:W-:-:S04]  /*0e20*/  LOP3.LUT R0, R0, 0x80000000, RZ, 0xc0, !PT ;  /* 0x8000000000007812 */ /* 0x000fc800078ec0ff */
[----:B------:R-:W-:Y:S01]  /*0e30*/  LOP3.LUT R0, R0, 0x7f800000, RZ, 0xfc, !PT ;  /* 0x7f80000000007812 */ /* 0x000fe200078efcff */
[----:B------:R-:W-:Y:S06]  /*0e40*/  BRA `(.L_x_17) ;  /* 0x0000000000047947 */ /* 0x000fec0003800000 */
.L_x_15:
[----:B------:R-:W-:-:S07]  /*0e50*/  IMAD R0, R12, 0x800000, R0 ;  /* 0x008000000c007824 */ /* 0x000fce00078e0200 */
.L_x_17:
[----:B------:R-:W-:Y:S05]  /*0e60*/  BSYNC.RECONVERGENT B2 ;  /* 0x0000000000027941 */ /* 0x000fea0003800200 */
.L_x_14:
[----:B------:R-:W-:Y:S05]  /*0e70*/  BRA `(.L_x_18) ;  /* 0x0000000000207947 */ /* 0x000fea0003800000 */
.L_x_13:
[----:B------:R-:W-:-:S04]  /*0e80*/  LOP3.LUT R0, R14, 0x80000000, R3, 0x48, !PT ;  /* 0x800000000e007812 */ /* 0x000fc800078e4803 */
[----:B------:R-:W-:Y:S01]  /*0e90*/  LOP3.LUT R0, R0, 0x7f800000, RZ, 0xfc, !PT ;  /* 0x7f80000000007812 */ /* 0x000fe200078efcff */
[----:B------:R-:W-:Y:S06]  /*0ea0*/  BRA `(.L_x_18) ;  /* 0x0000000000147947 */ /* 0x000fec0003800000 */
.L_x_12:
[----:B------:R-:W-:Y:S01]  /*0eb0*/  LOP3.LUT R0, R14, 0x80000000, R3, 0x48, !PT ;  /* 0x800000000e007812 */ /* 0x000fe200078e4803 */
[----:B------:R-:W-:Y:S06]  /*0ec0*/  BRA `(.L_x_18) ;  /* 0x00000000000c7947 */ /* 0x000fec0003800000 */
.L_x_11:
[----:B------:R-:W0:Y:S01]  /*0ed0*/  MUFU.RSQ R0, -QNAN ;  /* 0xffc0000000007908 */ /* 0x000e220000001400 */
[----:B------:R-:W-:Y:S05]  /*0ee0*/  BRA `(.L_x_18) ;  /* 0x0000000000047947 */ /* 0x000fea0003800000 */
.L_x_10:
[----:B------:R-:W-:-:S07]  /*0ef0*/  FADD.FTZ R0, R3, R0 ;  /* 0x0000000003007221 */ /* 0x000fce0000010000 */
.L_x_18:
[----:B------:R-:W-:Y:S05]  /*0f00*/  BSYNC.RECONVERGENT B1 ;  /* 0x0000000000017941 */ /* 0x000fea0003800200 */
.L_x_8:
[----:B------:R-:W-:-:S04]  /*0f10*/  IMAD.MOV.U32 R11, RZ, RZ, 0x0 ;  /* 0x00000000ff0b7424 */ /* 0x000fc800078e00ff */
[----:B0-----:R-:W-:Y:S05]  /*0f20*/  RET.REL.NODEC R10 `(_Z6euclidPcffPfiii) ;  /* 0xfffffff00a347950 */ /* 0x001fea0003c3ffff */
.L_x_19:
[----:B------:R-:W-:-:S00]  /*0f30*/  BRA `(.L_x_19) ;  /* 0xfffffffc00fc7947 */ /* 0x000fc0000383ffff */
[----:B------:R-:W-:-:S00]  /*0f40*/  NOP ;  /* 0x0000000000007918 */ /* 0x000fc00000000000 */
        /* <DEDUP_REMOVED lines=11> */
.L_x_21:


//--------------------- .nv.shared.reserved.0     --------------------------
	.section	.nv.shared.reserved.0,"aw",@nobits
	.weak		__nv_reservedSMEM_offset_0_alias
	.size		__nv_reservedSMEM_offset_0_alias, 0, 64
	.other		__nv_reservedSMEM_offset_0_alias,@"STO_CUDA_RESERVED_SHARED STV_DEFAULT"
__nv_reservedSMEM_offset_0_alias:
	.zero		0
	.zero		64


//--------------------- .nv.constant0._Z6euclidPcffPfiii --------------------------
	.section	.nv.constant0._Z6euclidPcffPfiii,"a",@progbits
	.sectionflags	@""
	.align	4
.nv.constant0._Z6euclidPcffPfiii:
	.zero		932


//--------------------- SYMBOLS --------------------------

	.type		.nv.reservedSmem.offset0,@object
	.size		.nv.reservedSmem.offset0,0x4
